	.headerflags	@"EF_CUDA_TEXMODE_UNIFIED EF_CUDA_64BIT_ADDRESS EF_CUDA_ACCELERATORS EF_CUDA_SM90 EF_CUDA_VIRTUAL_SM(EF_CUDA_SM90)"
	.elftype	@"ET_EXEC"


//--------------------- .nv.info                  --------------------------
	.section	.nv.info,"",@"SHT_CUDA_INFO"
	.align	4


	//----- nvinfo : EIATTR_REGCOUNT
	.align		4
        /*0000*/ 	.byte	0x04, 0x2f
        /*0002*/ 	.short	(.L_1 - .L_0)
	.align		4
.L_0:
        /*0004*/ 	.word	index@(triton_per_fused_native_group_norm_8)
        /*0008*/ 	.word	0x00000015


	//----- nvinfo : EIATTR_MIN_STACK_SIZE
	.align		4
.L_1:
        /*000c*/ 	.byte	0x04, 0x12
        /*000e*/ 	.short	(.L_3 - .L_2)
	.align		4
.L_2:
        /*0010*/ 	.word	index@(triton_per_fused_native_group_norm_8)
        /*0014*/ 	.word	0x00000000


	//----- nvinfo : EIATTR_FRAME_SIZE
	.align		4
.L_3:
        /*0018*/ 	.byte	0x04, 0x11
        /*001a*/ 	.short	(.L_5 - .L_4)
	.align		4
.L_4:
        /*001c*/ 	.word	index@(triton_per_fused_native_group_norm_8)
        /*0020*/ 	.word	0x00000000


	//----- nvinfo : EIATTR_MIN_STACK_SIZE
	.align		4
.L_5:
        /*0024*/ 	.byte	0x04, 0x12
        /*0026*/ 	.short	(.L_7 - .L_6)
	.align		4
.L_6:
        /*0028*/ 	.word	index@(triton_per_fused_native_group_norm_8)
        /*002c*/ 	.word	0x00000000
.L_7:


//--------------------- .nv.info.triton_per_fused_native_group_norm_8 --------------------------
	.section	.nv.info.triton_per_fused_native_group_norm_8,"",@"SHT_CUDA_INFO"
	.sectionflags	@""
	.align	4


	//----- nvinfo : EIATTR_CUDA_API_VERSION
	.align		4
        /*0000*/ 	.byte	0x04, 0x37
        /*0002*/ 	.short	(.L_9 - .L_8)
.L_8:
        /*0004*/ 	.word	0x0000007c


	//----- nvinfo : EIATTR_KPARAM_INFO
	.align		4
.L_9:
        /*0008*/ 	.byte	0x04, 0x17
        /*000a*/ 	.short	(.L_11 - .L_10)
.L_10:
        /*000c*/ 	.word	0x00000000
        /*0010*/ 	.short	0x0006
        /*0012*/ 	.short	0x002c
        /*0014*/ 	.byte	0x00, 0xf0, 0x11, 0x00


	//----- nvinfo : EIATTR_KPARAM_INFO
	.align		4
.L_11:
        /*0018*/ 	.byte	0x04, 0x17
        /*001a*/ 	.short	(.L_13 - .L_12)
.L_12:
        /*001c*/ 	.word	0x00000000
        /*0020*/ 	.short	0x0005
        /*0022*/ 	.short	0x0028
        /*0024*/ 	.byte	0x00, 0xf0, 0x11, 0x00


	//----- nvinfo : EIATTR_KPARAM_INFO
	.align		4
.L_13:
        /*0028*/ 	.byte	0x04, 0x17
        /*002a*/ 	.short	(.L_15 - .L_14)
.L_14:
        /*002c*/ 	.word	0x00000000
        /*0030*/ 	.short	0x0004
        /*0032*/ 	.short	0x0020
        /*0034*/ 	.byte	0x00, 0xf4, 0x21, 0x00


	//----- nvinfo : EIATTR_KPARAM_INFO
	.align		4
.L_15:
        /*0038*/ 	.byte	0x04, 0x17
        /*003a*/ 	.short	(.L_17 - .L_16)
.L_16:
        /*003c*/ 	.word	0x00000000
        /*0040*/ 	.short	0x0003
        /*0042*/ 	.short	0x0018
        /*0044*/ 	.byte	0x00, 0xf4, 0x21, 0x00


	//----- nvinfo : EIATTR_KPARAM_INFO
	.align		4
.L_17:
        /*0048*/ 	.byte	0x04, 0x17
        /*004a*/ 	.short	(.L_19 - .L_18)
.L_18:
        /*004c*/ 	.word	0x00000000
        /*0050*/ 	.short	0x0002
        /*0052*/ 	.short	0x0010
        /*0054*/ 	.byte	0x00, 0xf4, 0x21, 0x00


	//----- nvinfo : EIATTR_KPARAM_INFO
	.align		4
.L_19:
        /*0058*/ 	.byte	0x04, 0x17
        /*005a*/ 	.short	(.L_21 - .L_20)
.L_20:
        /*005c*/ 	.word	0x00000000
        /*0060*/ 	.short	0x0001
        /*0062*/ 	.short	0x0008
        /*0064*/ 	.byte	0x00, 0xf4, 0x21, 0x00


	//----- nvinfo : EIATTR_KPARAM_INFO
	.align		4
.L_21:
        /*0068*/ 	.byte	0x04, 0x17
        /*006a*/ 	.short	(.L_23 - .L_22)
.L_22:
        /*006c*/ 	.word	0x00000000
        /*0070*/ 	.short	0x0000
        /*0072*/ 	.short	0x0000
        /*0074*/ 	.byte	0x00, 0xf4, 0x21, 0x00


	//----- nvinfo : EIATTR_SPARSE_MMA_MASK
	.align		4
.L_23:
        /*0078*/ 	.byte	0x03, 0x50
        /*007a*/ 	.short	0x0000


	//----- nvinfo : EIATTR_MAXREG_COUNT
	.align		4
        /*007c*/ 	.byte	0x03, 0x1b
        /*007e*/ 	.short	0x00ff


	//----- nvinfo : EIATTR_COOP_GROUP_MASK_REGIDS
	.align		4
        /*0080*/ 	.byte	0x04, 0x29
        /*0082*/ 	.short	(.L_25 - .L_24)


	//   ....[0]....
.L_24:
        /*0084*/ 	.word	0xffffffff


	//   ....[1]....
        /*0088*/ 	.word	0xffffffff


	//   ....[2]....
        /*008c*/ 	.word	0xffffffff


	//   ....[3]....
        /*0090*/ 	.word	0xffffffff


	//   ....[4]....
        /*0094*/ 	.word	0xffffffff


	//   ....[5]....
        /*0098*/ 	.word	0xffffffff


	//   ....[6]....
        /*009c*/ 	.word	0xffffffff


	//   ....[7]....
        /*00a0*/ 	.word	0xffffffff


	//   ....[8]....
        /*00a4*/ 	.word	0xffffffff


	//   ....[9]....
        /*00a8*/ 	.word	0xffffffff


	//   ....[10]....
        /*00ac*/ 	.word	0xffffffff


	//   ....[11]....
        /*00b0*/ 	.word	0xffffffff


	//----- nvinfo : EIATTR_COOP_GROUP_INSTR_OFFSETS
	.align		4
.L_25:
        /*00b4*/ 	.byte	0x04, 0x28
        /*00b6*/ 	.short	(.L_27 - .L_26)


	//   ....[0]....
.L_26:
        /*00b8*/ 	.word	0x00000320


	//   ....[1]....
        /*00bc*/ 	.word	0x00000340


	//   ....[2]....
        /*00c0*/ 	.word	0x00000360


	//   ....[3]....
        /*00c4*/ 	.word	0x00000380


	//   ....[4]....
        /*00c8*/ 	.word	0x000003a0


	//   ....[5]....
        /*00cc*/ 	.word	0x00000440


	//   ....[6]....
        /*00d0*/ 	.word	0x000004f0


	//   ....[7]....
        /*00d4*/ 	.word	0x00000510


	//   ....[8]....
        /*00d8*/ 	.word	0x00000530


	//   ....[9]....
        /*00dc*/ 	.word	0x00000550


	//   ....[10]....
        /*00e0*/ 	.word	0x00000570


	//   ....[11]....
        /*00e4*/ 	.word	0x000005e0


	//----- nvinfo : EIATTR_EXIT_INSTR_OFFSETS
	.align		4
.L_27:
        /*00e8*/ 	.byte	0x04, 0x1c
        /*00ea*/ 	.short	(.L_29 - .L_28)


	//   ....[0]....
.L_28:
        /*00ec*/ 	.word	0x000006a0


	//   ....[1]....
        /*00f0*/ 	.word	0x000006d0


	//----- nvinfo : EIATTR_REQNTID
	.align		4
.L_29:
        /*00f4*/ 	.byte	0x04, 0x10
        /*00f6*/ 	.short	(.L_31 - .L_30)
.L_30:
        /*00f8*/ 	.word	0x00000040
        /*00fc*/ 	.word	0x00000001
        /*0100*/ 	.word	0x00000001


	//----- nvinfo : EIATTR_CBANK_PARAM_SIZE
	.align		4
.L_31:
        /*0104*/ 	.byte	0x03, 0x19
        /*0106*/ 	.short	0x0030


	//----- nvinfo : EIATTR_PARAM_CBANK
	.align		4
        /*0108*/ 	.byte	0x04, 0x0a
        /*010a*/ 	.short	(.L_33 - .L_32)
	.align		4
.L_32:
        /*010c*/ 	.word	index@(.nv.constant0.triton_per_fused_native_group_norm_8)
        /*0110*/ 	.short	0x0210
        /*0112*/ 	.short	0x0030


	//----- nvinfo : EIATTR_SW_WAR
	.align		4
.L_33:
        /*0114*/ 	.byte	0x04, 0x36
        /*0116*/ 	.short	(.L_35 - .L_34)
.L_34:
        /*0118*/ 	.word	0x00000008
.L_35:


//--------------------- .nv.callgraph             --------------------------
	.section	.nv.callgraph,"",@"SHT_CUDA_CALLGRAPH"
	.align	4
	.sectionentsize	8
	.align		4
        /*0000*/ 	.word	0x00000000
	.align		4
        /*0004*/ 	.word	0xffffffff
	.align		4
        /*0008*/ 	.word	0x00000000
	.align		4
        /*000c*/ 	.word	0xfffffffe
	.align		4
        /*0010*/ 	.word	0x00000000
	.align		4
        /*0014*/ 	.word	0xfffffffd
	.align		4
        /*0018*/ 	.word	0x00000000
	.align		4
        /*001c*/ 	.word	0xfffffffc


//--------------------- .text.triton_per_fused_native_group_norm_8 --------------------------
	.section	.text.triton_per_fused_native_group_norm_8,"ax",@progbits
	.sectionflags	@"SHF_BARRIERS=1"
	.align	128
        .global         triton_per_fused_native_group_norm_8
        .type           triton_per_fused_native_group_norm_8,@function
        .size           triton_per_fused_native_group_norm_8,(.L_x_1 - triton_per_fused_native_group_norm_8)
        .other          triton_per_fused_native_group_norm_8,@"STO_CUDA_ENTRY STV_DEFAULT"
triton_per_fused_native_group_norm_8:
.text.triton_per_fused_native_group_norm_8:
[----:B------:R-:W0:Y:S02]  /*0000*/  LDC R1, c[0x0][0x28] ;  /* 0x00000a00ff017b82 */ /* 0x000e240000000800 */
[----:B------:R-:W1:Y:S01]  /*0010*/  S2R R0, SR_CTAID.X ;  /* 0x0000000000007919 */ /* 0x000e620000002500 */
[----:B------:R-:W-:Y:S01]  /*0020*/  ULDC.64 UR6, c[0x0][0x208] ;  /* 0x0000820000067ab9 */ /* 0x000fe20000000a00 */
[----:B------:R-:W2:Y:S01]  /*0030*/  S2R R14, SR_TID.X ;  /* 0x00000000000e7919 */ /* 0x000ea20000002100 */
[----:B-1----:R-:W-:-:S04]  /*0040*/  SHF.R.S32.HI R5, RZ, 0x1f, R0 ;  /* 0x0000001fff057819 */ /* 0x002fc80000011400 */
[CC--:B------:R-:W-:Y:S02]  /*0050*/  LEA.HI R9, R5.reuse, R0.reuse, RZ, 0x6 ;  /* 0x0000000005097211 */ /* 0x0c0fe400078f30ff */
[----:B------:R-:W-:Y:S02]  /*0060*/  LEA.HI R10, R5, R0, RZ, 0xc ;  /* 0x00000000050a7211 */ /* 0x000fe400078f60ff */
[----:B------:R-:W-:Y:S02]  /*0070*/  SHF.R.S32.HI R2, RZ, 0x6, R9 ;  /* 0x00000006ff027819 */ /* 0x000fe40000011409 */
[----:B------:R-:W-:Y:S02]  /*0080*/  SHF.L.U32 R10, R10, 0x7, RZ ;  /* 0x000000070a0a7819 */ /* 0x000fe400000006ff */
[----:B------:R-:W-:Y:S02]  /*0090*/  LEA.HI R4, R2, R2, RZ, 0x6 ;  /* 0x0000000202047211 */ /* 0x000fe400078f30ff */
[----:B------:R-:W-:-:S02]  /*00a0*/  LOP3.LUT R9, R9, 0x7fffffc0, RZ, 0xc0, !PT ;  /* 0x7fffffc009097812 */ /* 0x000fc400078ec0ff */
[----:B------:R-:W-:Y:S02]  /*00b0*/  LOP3.LUT R7, R4, 0x1ffffc0, RZ, 0xc0, !PT ;  /* 0x01ffffc004077812 */ /* 0x000fe400078ec0ff */
[----:B------:R-:W1:Y:S01]  /*00c0*/  LDC.64 R4, c[0x0][0x218] ;  /* 0x00008600ff047b82 */ /* 0x000e620000000a00 */
[----:B------:R-:W-:Y:S01]  /*00d0*/  LOP3.LUT R16, R10, 0xfff80000, RZ, 0xc0, !PT ;  /* 0xfff800000a107812 */ /* 0x000fe200078ec0ff */
[----:B------:R-:W-:Y:S01]  /*00e0*/  IMAD.IADD R9, R0, 0x1, -R9 ;  /* 0x0000000100097824 */ /* 0x000fe200078e0a09 */
[----:B------:R-:W-:Y:S02]  /*00f0*/  IADD3 R11, R2, -R7, RZ ;  /* 0x80000007020b7210 */ /* 0x000fe40007ffe0ff */
[----:B--2---:R-:W-:Y:S02]  /*0100*/  LOP3.LUT R2, R14, 0x3f, RZ, 0xc0, !PT ;  /* 0x0000003f0e027812 */ /* 0x004fe400078ec0ff */
[----:B------:R-:W-:Y:S01]  /*0110*/  SHF.R.S32.HI R12, RZ, 0x18, R11 ;  /* 0x00000018ff0c7819 */ /* 0x000fe2000001140b */
[----:B------:R-:W2:Y:S01]  /*0120*/  LDC.64 R6, c[0x0][0x210] ;  /* 0x00008400ff067b82 */ /* 0x000ea20000000a00 */
[----:B------:R-:W-:Y:S01]  /*0130*/  LEA R16, R9, R16, 0x1 ;  /* 0x0000001009107211 */ /* 0x000fe200078e08ff */
[----:B------:R-:W-:Y:S01]  /*0140*/  IMAD R11, R11, 0x80, R2 ;  /* 0x000000800b0b7824 */ /* 0x000fe200078e0202 */
[----:B------:R-:W-:-:S04]  /*0150*/  SGXT R12, R12, 0x1 ;  /* 0x000000010c0c781a */ /* 0x000fc80000000200 */
[----:B------:R-:W-:Y:S02]  /*0160*/  IADD3 R10, R11, 0x40, RZ ;  /* 0x000000400b0a7810 */ /* 0x000fe40007ffe0ff */
[C---:B------:R-:W-:Y:S02]  /*0170*/  LEA.HI R13, R12.reuse, R11, RZ, 0xc ;  /* 0x0000000b0c0d7211 */ /* 0x040fe400078f60ff */
[----:B------:R-:W-:Y:S02]  /*0180*/  LEA.HI R15, R12, R10, RZ, 0xc ;  /* 0x0000000a0c0f7211 */ /* 0x000fe400078f60ff */
[----:B------:R-:W-:Y:S02]  /*0190*/  LOP3.LUT R12, R13, 0x1fff000, RZ, 0xc0, !PT ;  /* 0x01fff0000d0c7812 */ /* 0x000fe400078ec0ff */
[----:B------:R-:W-:Y:S02]  /*01a0*/  LOP3.LUT R9, R15, 0x1fff000, RZ, 0xc0, !PT ;  /* 0x01fff0000f097812 */ /* 0x000fe400078ec0ff */
[-C--:B------:R-:W-:Y:S01]  /*01b0*/  LEA.HI.SX32 R13, R13, R16.reuse, 0x14 ;  /* 0x000000100d0d7211 */ /* 0x080fe200078fa2ff */
[----:B------:R-:W-:Y:S01]  /*01c0*/  IMAD.IADD R12, R11, 0x1, -R12 ;  /* 0x000000010b0c7824 */ /* 0x000fe200078e0a0c */
[----:B------:R-:W-:-:S02]  /*01d0*/  LEA.HI.SX32 R16, R15, R16, 0x14 ;  /* 0x000000100f107211 */ /* 0x000fc400078fa2ff */
[----:B------:R-:W-:Y:S01]  /*01e0*/  IADD3 R9, R10, -R9, RZ ;  /* 0x800000090a097210 */ /* 0x000fe20007ffe0ff */
[----:B------:R-:W-:-:S03]  /*01f0*/  IMAD R13, R12, 0x80, R13 ;  /* 0x000000800c0d7824 */ /* 0x000fc600078e020d */
[----:B------:R-:W-:Y:S01]  /*0200*/  LEA R9, R9, R16, 0x7 ;  /* 0x0000001009097211 */ /* 0x000fe200078e38ff */
[----:B--2---:R-:W-:-:S04]  /*0210*/  IMAD.WIDE R10, R13, 0x4, R6 ;  /* 0x000000040d0a7825 */ /* 0x004fc800078e0206 */
[----:B-1----:R-:W-:Y:S02]  /*0220*/  IMAD.WIDE R12, R13, 0x4, R4 ;  /* 0x000000040d0c7825 */ /* 0x002fe400078e0204 */
[----:B------:R-:W2:Y:S02]  /*0230*/  LDG.E.EL R10, desc[UR6][R10.64] ;  /* 0x000000060a0a7981 */ /* 0x000ea4000c2e1900 */
[C---:B------:R-:W-:Y:S02]  /*0240*/  IMAD.WIDE R6, R9.reuse, 0x4, R6 ;  /* 0x0000000409067825 */ /* 0x040fe400078e0206 */
[----:B------:R-:W2:Y:S02]  /*0250*/  LDG.E.EL R13, desc[UR6][R12.64] ;  /* 0x000000060c0d7981 */ /* 0x000ea4000c2e1900 */
[----:B------:R-:W-:Y:S02]  /*0260*/  IMAD.WIDE R4, R9, 0x4, R4 ;  /* 0x0000000409047825 */ /* 0x000fe400078e0204 */
[----:B------:R1:W3:Y:S04]  /*0270*/  LDG.E.EL R6, desc[UR6][R6.64] ;  /* 0x0000000606067981 */ /* 0x0002e8000c2e1900 */
[----:B------:R-:W3:Y:S01]  /*0280*/  LDG.E.EL R5, desc[UR6][R4.64] ;  /* 0x0000000604057981 */ /* 0x000ee2000c2e1900 */
[----:B------:R-:W4:Y:S01]  /*0290*/  S2UR UR5, SR_CgaCtaId ;  /* 0x00000000000579c3 */ /* 0x000f220000008800 */
[C---:B------:R-:W-:Y:S01]  /*02a0*/  LOP3.LUT P1, RZ, R14.reuse, 0x1f, RZ, 0xc0, !PT ;  /* 0x0000001f0eff7812 */ /* 0x040fe2000782c0ff */
[----:B------:R-:W-:Y:S01]  /*02b0*/  UMOV UR4, 0x400 ;  /* 0x0000040000047882 */ /* 0x000fe20000000000 */
[----:B-1----:R-:W-:Y:S01]  /*02c0*/  SHF.R.U32.HI R7, RZ, 0x3, R14 ;  /* 0x00000003ff077819 */ /* 0x002fe2000001160e */
[----:B----4-:R-:W-:Y:S01]  /*02d0*/  UPRMT UR4, UR5, 0x654, UR4 ;  /* 0x0000065405047896 */ /* 0x010fe20008000004 */
[----:B------:R-:W-:Y:S01]  /*02e0*/  ISETP.GE.AND P2, PT, R14, 0x2, PT ;  /* 0x000000020e00780c */ /* 0x000fe20003f46270 */
[----:B--2---:R-:W-:Y:S01]  /*02f0*/  FADD R9, R10, R13 ;  /* 0x0000000d0a097221 */ /* 0x004fe20000000000 */
[----:B---3--:R-:W-:-:S04]  /*0300*/  FADD R15, R6, R5 ;  /* 0x00000005060f7221 */ /* 0x008fc80000000000 */
[----:B------:R-:W-:-:S05]  /*0310*/  FADD R16, R9, R15 ;  /* 0x0000000f09107221 */ /* 0x000fca0000000000 */
[----:B------:R-:W1:Y:S02]  /*0320*/  SHFL.BFLY PT, R17, R16, 0x10, 0x1f ;  /* 0x0e001f0010117f89 */ /* 0x000e6400000e0000 */
[----:B-1----:R-:W-:-:S05]  /*0330*/  FADD R17, R16, R17 ;  /* 0x0000001110117221 */ /* 0x002fca0000000000 */
[----:B------:R-:W1:Y:S02]  /*0340*/  SHFL.BFLY PT, R18, R17, 0x8, 0x1f ;  /* 0x0d001f0011127f89 */ /* 0x000e6400000e0000 */
[----:B-1----:R-:W-:-:S05]  /*0350*/  FADD R18, R17, R18 ;  /* 0x0000001211127221 */ /* 0x002fca0000000000 */
[----:B------:R-:W1:Y:S02]  /*0360*/  SHFL.BFLY PT, R11, R18, 0x4, 0x1f ;  /* 0x0c801f00120b7f89 */ /* 0x000e6400000e0000 */
[----:B-1----:R-:W-:-:S05]  /*0370*/  FADD R11, R18, R11 ;  /* 0x0000000b120b7221 */ /* 0x002fca0000000000 */
[----:B------:R-:W1:Y:S02]  /*0380*/  SHFL.BFLY PT, R6, R11, 0x2, 0x1f ;  /* 0x0c401f000b067f89 */ /* 0x000e6400000e0000 */
[----:B-1----:R-:W-:-:S05]  /*0390*/  FADD R6, R11, R6 ;  /* 0x000000060b067221 */ /* 0x002fca0000000000 */
[----:B------:R-:W1:Y:S01]  /*03a0*/  SHFL.BFLY PT, R5, R6, 0x1, 0x1f ;  /* 0x0c201f0006057f89 */ /* 0x000e6200000e0000 */
[----:B------:R-:W-:Y:S01]  /*03b0*/  LOP3.LUT R13, R7, 0x4, RZ, 0xc0, !PT ;  /* 0x00000004070d7812 */ /* 0x000fe200078ec0ff */
[----:B-1----:R-:W-:-:S05]  /*03c0*/  FADD R4, R6, R5 ;  /* 0x0000000506047221 */ /* 0x002fca0000000000 */
[----:B------:R-:W-:Y:S01]  /*03d0*/  @!P1 STS [R13+UR4], R4 ;  /* 0x000000040d009988 */ /* 0x000fe20008000804 */
[C---:B------:R-:W-:Y:S01]  /*03e0*/  LEA R5, R14.reuse, UR4, 0x2 ;  /* 0x000000040e057c11 */ /* 0x040fe2000f8e10ff */
[----:B------:R-:W-:Y:S06]  /*03f0*/  BAR.SYNC.DEFER_BLOCKING 0x0 ;  /* 0x0000000000007b1d */ /* 0x000fec0000010000 */
[----:B------:R-:W1:Y:S01]  /*0400*/  @!P2 LDS R8, [R5] ;  /* 0x000000000508a984 */ /* 0x000e620000000800 */
[----:B------:R-:W-:-:S04]  /*0410*/  LOP3.LUT R6, R14, 0x1, RZ, 0xc0, !PT ;  /* 0x000000010e067812 */ /* 0x000fc800078ec0ff */
[----:B------:R-:W-:-:S04]  /*0420*/  ISETP.NE.U32.AND P0, PT, R6, 0x1, PT ;  /* 0x000000010600780c */ /* 0x000fc80003f05070 */
[----:B------:R-:W-:Y:S01]  /*0430*/  ISETP.LT.AND P0, PT, R14, 0x2, P0 ;  /* 0x000000020e00780c */ /* 0x000fe20000701270 */
[----:B-1----:R-:W1:Y:S02]  /*0440*/  SHFL.BFLY PT, R7, R8, 0x1, 0x1f ;  /* 0x0c201f0008077f89 */ /* 0x002e6400000e0000 */
[----:B-1----:R-:W-:-:S10]  /*0450*/  FADD R6, R8, R7 ;  /* 0x0000000708067221 */ /* 0x002fd40000000000 */
[----:B------:R-:W-:Y:S01]  /*0460*/  @P0 STS [R5], R6 ;  /* 0x0000000605000388 */ /* 0x000fe20000000800 */
[----:B------:R-:W-:Y:S06]  /*0470*/  BAR.SYNC.DEFER_BLOCKING 0x0 ;  /* 0x0000000000007b1d */ /* 0x000fec0000010000 */
[----:B------:R-:W1:Y:S02]  /*0480*/  LDS R7, [UR4] ;  /* 0x00000004ff077984 */ /* 0x000e640008000800 */
[----:B-1----:R-:W-:-:S04]  /*0490*/  FMUL R4, R7, 0.0078125 ;  /* 0x3c00000007047820 */ /* 0x002fc80000400000 */
[--C-:B------:R-:W-:Y:S01]  /*04a0*/  FADD R15, R15, -R4.reuse ;  /* 0x800000040f0f7221 */ /* 0x100fe20000000000 */
[----:B------:R-:W-:-:S03]  /*04b0*/  FADD R9, R9, -R4 ;  /* 0x8000000409097221 */ /* 0x000fc60000000000 */
[----:B------:R-:W-:Y:S01]  /*04c0*/  FMUL R8, R15, R15 ;  /* 0x0000000f0f087220 */ /* 0x000fe20000400000 */
[----:B------:R-:W-:Y:S03]  /*04d0*/  BAR.SYNC.DEFER_BLOCKING 0x0 ;  /* 0x0000000000007b1d */ /* 0x000fe60000010000 */
[----:B------:R-:W-:-:S05]  /*04e0*/  FFMA R8, R9, R9, R8 ;  /* 0x0000000909087223 */ /* 0x000fca0000000008 */
        /* <DEDUP_REMOVED lines=8> */
[----:B------:R-:W1:Y:S02]  /*0570*/  SHFL.BFLY PT, R11, R6, 0x1, 0x1f ;  /* 0x0c201f00060b7f89 */ /* 0x000e6400000e0000 */
[----:B-1----:R-:W-:Y:S02]  /*0580*/  FADD R12, R6, R11 ;  /* 0x0000000b060c7221 */ /* 0x002fe40000000000 */
[----:B------:R-:W1:Y:S03]  /*0590*/  LDC.64 R6, c[0x0][0x220] ;  /* 0x00008800ff067b82 */ /* 0x000e660000000a00 */
[----:B------:R-:W-:Y:S05]  /*05a0*/  @!P1 STS [R13+UR4], R12 ;  /* 0x0000000c0d009988 */ /* 0x000fea0008000804 */
[----:B------:R-:W-:Y:S08]  /*05b0*/  BAR.SYNC.DEFER_BLOCKING 0x0 ;  /* 0x0000000000007b1d */ /* 0x000ff00000010000 */
[----:B------:R-:W2:Y:S01]  /*05c0*/  LDC.64 R10, c[0x0][0x230] ;  /* 0x00008c00ff0a7b82 */ /* 0x000ea20000000a00 */
[----:B------:R-:W3:Y:S04]  /*05d0*/  @!P2 LDS R3, [R5] ;  /* 0x000000000503a984 */ /* 0x000ee80000000800 */
[----:B---3--:R-:W3:Y:S02]  /*05e0*/  SHFL.BFLY PT, R8, R3, 0x1, 0x1f ;  /* 0x0c201f0003087f89 */ /* 0x008ee400000e0000 */
[----:B---3--:R-:W-:-:S02]  /*05f0*/  FADD R14, R3, R8 ;  /* 0x00000008030e7221 */ /* 0x008fc40000000000 */
[----:B------:R-:W3:Y:S03]  /*0600*/  LDC.64 R8, c[0x0][0x228] ;  /* 0x00008a00ff087b82 */ /* 0x000ee60000000a00 */
[----:B------:R-:W-:Y:S05]  /*0610*/  @P0 STS [R5], R14 ;  /* 0x0000000e05000388 */ /* 0x000fea0000000800 */
[----:B------:R-:W-:Y:S06]  /*0620*/  BAR.SYNC.DEFER_BLOCKING 0x0 ;  /* 0x0000000000007b1d */ /* 0x000fec0000010000 */
[----:B------:R-:W4:Y:S01]  /*0630*/  LDS R15, [UR4] ;  /* 0x00000004ff0f7984 */ /* 0x000f220008000800 */
[----:B------:R-:W-:Y:S01]  /*0640*/  ISETP.NE.AND P0, PT, R2, RZ, PT ;  /* 0x000000ff0200720c */ /* 0x000fe20003f05270 */
[----:B-1----:R-:W-:-:S04]  /*0650*/  IMAD.WIDE R6, R0, 0x4, R6 ;  /* 0x0000000400067825 */ /* 0x002fc800078e0206 */
[----:B---3--:R-:W-:-:S04]  /*0660*/  IMAD.WIDE R8, R0, 0x4, R8 ;  /* 0x0000000400087825 */ /* 0x008fc800078e0208 */
[----:B--2---:R-:W-:-:S04]  /*0670*/  IMAD.WIDE R2, R0, 0x4, R10 ;  /* 0x0000000400027825 */ /* 0x004fc800078e020a */
[----:B------:R1:W-:Y:S04]  /*0680*/  @!P0 STG.E desc[UR6][R6.64], R4 ;  /* 0x0000000406008986 */ /* 0x0003e8000c101906 */
[----:B----4-:R1:W-:Y:S01]  /*0690*/  @!P0 STG.E desc[UR6][R8.64], R15 ;  /* 0x0000000f08008986 */ /* 0x0103e2000c101906 */
[----:B------:R-:W-:Y:S05]  /*06a0*/  @P0 EXIT ;  /* 0x000000000000094d */ /* 0x000fea0003800000 */
[----:B------:R-:W-:-:S05]  /*06b0*/  IMAD.MOV.U32 R5, RZ, RZ, 0x43000000 ;  /* 0x43000000ff057424 */ /* 0x000fca00078e00ff */
[----:B------:R-:W-:Y:S01]  /*06c0*/  STG.E desc[UR6][R2.64], R5 ;  /* 0x0000000502007986 */ /* 0x000fe2000c101906 */
[----:B------:R-:W-:Y:S05]  /*06d0*/  EXIT ;  /* 0x000000000000794d */ /* 0x000fea0003800000 */
.L_x_0:
[----:B------:R-:W-:-:S00]  /*06e0*/  BRA `(.L_x_0) ;  /* 0xfffffffc00fc7947 */ /* 0x000fc0000383ffff */
[----:B------:R-:W-:-:S00]  /*06f0*/  NOP ;  /* 0x0000000000007918 */ /* 0x000fc00000000000 */
        /* <DEDUP_REMOVED lines=8> */
.L_x_1:


//--------------------- .nv.shared.triton_per_fused_native_group_norm_8 --------------------------
	.section	.nv.shared.triton_per_fused_native_group_norm_8,"aw",@nobits
	.sectionflags	@""
	.align	16
	.zero		1024


//--------------------- .nv.constant0.triton_per_fused_native_group_norm_8 --------------------------
	.section	.nv.constant0.triton_per_fused_native_group_norm_8,"a",@progbits
	.sectionflags	@""
	.align	4
.nv.constant0.triton_per_fused_native_group_norm_8:
	.zero		576
